//
// Generated by NVIDIA NVVM Compiler
//
// Compiler Build ID: CL-36424714
// Cuda compilation tools, release 13.0, V13.0.88
// Based on NVVM 20.0.0
//

.version 9.0
.target sm_100
.address_size 64

	// .globl	_Z16divergenceKernelPfi

.visible .entry _Z16divergenceKernelPfi(
	.param .u64 .ptr .align 1 _Z16divergenceKernelPfi_param_0,
	.param .u32 _Z16divergenceKernelPfi_param_1
)
{
	.reg .pred 	%p<3>;
	.reg .b32 	%r<9>;
	.reg .b64 	%rd<7>;

	ld.param.u64 	%rd2, [_Z16divergenceKernelPfi_param_0];
	ld.param.u32 	%r2, [_Z16divergenceKernelPfi_param_1];
	cvta.to.global.u64 	%rd1, %rd2;
	mov.u32 	%r3, %ctaid.x;
	mov.u32 	%r4, %ntid.x;
	mov.u32 	%r5, %tid.x;
	mad.lo.s32 	%r1, %r3, %r4, %r5;
	setp.ge.s32 	%p1, %r1, %r2;
	@%p1 bra 	$L__BB0_4;
	and.b32  	%r6, %r1, 1;
	setp.eq.b32 	%p2, %r6, 1;
	@%p2 bra 	$L__BB0_3;
	mul.wide.s32 	%rd5, %r1, 4;
	add.s64 	%rd6, %rd1, %rd5;
	mov.b32 	%r8, 1120403456;
	st.global.u32 	[%rd6], %r8;
	bra.uni 	$L__BB0_4;
$L__BB0_3:
	mul.wide.s32 	%rd3, %r1, 4;
	add.s64 	%rd4, %rd1, %rd3;
	mov.b32 	%r7, 1128792064;
	st.global.u32 	[%rd4], %r7;
$L__BB0_4:
	ret;

}


// ===== COMPILED SASS (sm_100) =====

	.target	sm_100

	.elftype	@"ET_EXEC"


//--------------------- .note.nv.tkinfo           --------------------------
	.section	.note.nv.tkinfo,"",@"SHT_NOTE"
	.sectionflags	@"SHF_NOTE_NV_TKINFO"
	.tkinfo
        /*0018*/ 	.word	0x00000002
        /*0030*/ 	.string	""
        /*0030*/ 	.string	"ptxas"
        /*0030*/ 	.string	"Cuda compilation tools, release 13.0, V13.0.88"
        /*0030*/ 	.string	"Build cuda_13.0.r13.0/compiler.36424714_0"
        /*0030*/ 	.string	"-arch sm_100 -m 64 "



//--------------------- .note.nv.cuinfo           --------------------------
	.section	.note.nv.cuinfo,"",@"SHT_NOTE"
	.sectionflags	@"SHF_NOTE_NV_CUINFO"
        /*0018*/ 	.short	0x0002
        /*001a*/ 	.short	0x0064
        /*001c*/ 	.short	0x0082
	.zero		2


//--------------------- .nv.info                  --------------------------
	.section	.nv.info,"",@"SHT_CUDA_INFO"
	.align	4


	//----- nvinfo : EIATTR_REGCOUNT
	.align		4
        /*0000*/ 	.byte	0x04, 0x2f
        /*0002*/ 	.short	(.L_1 - .L_0)
	.align		4
.L_0:
        /*0004*/ 	.word	index@(_Z16divergenceKernelPfi)
        /*0008*/ 	.word	0x0000000a


	//----- nvinfo : EIATTR_FRAME_SIZE
	.align		4
.L_1:
        /*000c*/ 	.byte	0x04, 0x11
        /*000e*/ 	.short	(.L_3 - .L_2)
	.align		4
.L_2:
        /*0010*/ 	.word	index@(_Z16divergenceKernelPfi)
        /*0014*/ 	.word	0x00000000


	//----- nvinfo : EIATTR_MIN_STACK_SIZE
	.align		4
.L_3:
        /*0018*/ 	.byte	0x04, 0x12
        /*001a*/ 	.short	(.L_5 - .L_4)
	.align		4
.L_4:
        /*001c*/ 	.word	index@(_Z16divergenceKernelPfi)
        /*0020*/ 	.word	0x00000000
.L_5:


//--------------------- .nv.compat                --------------------------
	.section	.nv.compat,"",@"SHT_CUDA_COMPAT_INFO"
	.align	4
        /*0000*/ 	.byte	0x02, 0x09, 0x00, 0x00, 0x02, 0x02, 0x01, 0x00, 0x02, 0x05, 0x05, 0x00, 0x03, 0x07, 0x01, 0x01
        /*0010*/ 	.byte	0x02, 0x03, 0x00, 0x00, 0x02, 0x06, 0x01, 0x00, 0x04, 0x0b, 0x08, 0x00, 0x09, 0x00, 0x00, 0x00
        /*0020*/ 	.byte	0x00, 0x00, 0x00, 0x00


//--------------------- .nv.info._Z16divergenceKernelPfi --------------------------
	.section	.nv.info._Z16divergenceKernelPfi,"",@"SHT_CUDA_INFO"
	.sectionflags	@""
	.align	4


	//----- nvinfo : EIATTR_CUDA_API_VERSION
	.align		4
        /*0000*/ 	.byte	0x04, 0x37
        /*0002*/ 	.short	(.L_7 - .L_6)
.L_6:
        /*0004*/ 	.word	0x00000082


	//----- nvinfo : EIATTR_KPARAM_INFO
	.align		4
.L_7:
        /*0008*/ 	.byte	0x04, 0x17
        /*000a*/ 	.short	(.L_9 - .L_8)
.L_8:
        /*000c*/ 	.word	0x00000000
        /*0010*/ 	.short	0x0001
        /*0012*/ 	.short	0x0008
        /*0014*/ 	.byte	0x00, 0xf0, 0x11, 0x00


	//----- nvinfo : EIATTR_KPARAM_INFO
	.align		4
.L_9:
        /*0018*/ 	.byte	0x04, 0x17
        /*001a*/ 	.short	(.L_11 - .L_10)
.L_10:
        /*001c*/ 	.word	0x00000000
        /*0020*/ 	.short	0x0000
        /*0022*/ 	.short	0x0000
        /*0024*/ 	.byte	0x00, 0xf5, 0x21, 0x00


	//----- nvinfo : EIATTR_SPARSE_MMA_MASK
	.align		4
.L_11:
        /*0028*/ 	.byte	0x03, 0x50
        /*002a*/ 	.short	0x0000


	//----- nvinfo : EIATTR_MAXREG_COUNT
	.align		4
        /*002c*/ 	.byte	0x03, 0x1b
        /*002e*/ 	.short	0x00ff


	//----- nvinfo : EIATTR_MERCURY_ISA_VERSION
	.align		4
        /*0030*/ 	.byte	0x03, 0x5f
        /*0032*/ 	.short	0x0101


	//----- nvinfo : EIATTR_VRC_CTA_INIT_COUNT
	.align		4
        /*0034*/ 	.byte	0x02, 0x4a
	.zero		1
	.zero		1


	//----- nvinfo : EIATTR_EXIT_INSTR_OFFSETS
	.align		4
        /*0038*/ 	.byte	0x04, 0x1c
        /*003a*/ 	.short	(.L_13 - .L_12)


	//   ....[0]....
.L_12:
        /*003c*/ 	.word	0x00000070


	//   ....[1]....
        /*0040*/ 	.word	0x000000f0


	//   ....[2]....
        /*0044*/ 	.word	0x00000140


	//----- nvinfo : EIATTR_CBANK_PARAM_SIZE
	.align		4
.L_13:
        /*0048*/ 	.byte	0x03, 0x19
        /*004a*/ 	.short	0x000c


	//----- nvinfo : EIATTR_PARAM_CBANK
	.align		4
        /*004c*/ 	.byte	0x04, 0x0a
        /*004e*/ 	.short	(.L_15 - .L_14)
	.align		4
.L_14:
        /*0050*/ 	.word	index@(.nv.constant0._Z16divergenceKernelPfi)
        /*0054*/ 	.short	0x0380
        /*0056*/ 	.short	0x000c


	//----- nvinfo : EIATTR_SW_WAR
	.align		4
.L_15:
        /*0058*/ 	.byte	0x04, 0x36
        /*005a*/ 	.short	(.L_17 - .L_16)
.L_16:
        /*005c*/ 	.word	0x00000008
.L_17:


//--------------------- .nv.callgraph             --------------------------
	.section	.nv.callgraph,"",@"SHT_CUDA_CALLGRAPH"
	.align	4
	.sectionentsize	8
	.align		4
        /*0000*/ 	.word	0x00000000
	.align		4
        /*0004*/ 	.word	0xffffffff
	.align		4
        /*0008*/ 	.word	0x00000000
	.align		4
        /*000c*/ 	.word	0xfffffffe
	.align		4
        /*0010*/ 	.word	0x00000000
	.align		4
        /*0014*/ 	.word	0xfffffffd
	.align		4
        /*0018*/ 	.word	0x00000000
	.align		4
        /*001c*/ 	.word	0xfffffffc


//--------------------- .text._Z16divergenceKernelPfi --------------------------
	.section	.text._Z16divergenceKernelPfi,"ax",@progbits
	.align	128
        .global         _Z16divergenceKernelPfi
        .type           _Z16divergenceKernelPfi,@function
        .size           _Z16divergenceKernelPfi,(.L_x_1 - _Z16divergenceKernelPfi)
        .other          _Z16divergenceKernelPfi,@"STO_CUDA_ENTRY STV_DEFAULT"
_Z16divergenceKernelPfi:
.text._Z16divergenceKernelPfi:
[----:B------:R-:W-:Y:S01]  /*0000*/  LDC R1, c[0x0][0x37c] ;  /* 0x0000df00ff017b82 */ /* 0x000fe20000000800 */
[----:B------:R-:W0:Y:S07]  /*0010*/  S2R R0, SR_TID.X ;  /* 0x0000000000007919 */ /* 0x000e2e0000002100 */
[----:B------:R-:W0:Y:S01]  /*0020*/  S2UR UR4, SR_CTAID.X ;  /* 0x00000000000479c3 */ /* 0x000e220000002500 */
[----:B------:R-:W1:Y:S07]  /*0030*/  LDCU UR5, c[0x0][0x388] ;  /* 0x00007100ff0577ac */ /* 0x000e6e0008000800 */
[----:B------:R-:W0:Y:S02]  /*0040*/  LDC R5, c[0x0][0x360] ;  /* 0x0000d800ff057b82 */ /* 0x000e240000000800 */
[----:B0-----:R-:W-:-:S05]  /*0050*/  IMAD R5, R5, UR4, R0 ;  /* 0x0000000405057c24 */ /* 0x001fca000f8e0200 */
[----:B-1----:R-:W-:-:S13]  /*0060*/  ISETP.GE.AND P0, PT, R5, UR5, PT ;  /* 0x0000000505007c0c */ /* 0x002fda000bf06270 */
[----:B------:R-:W-:Y:S05]  /*0070*/  @P0 EXIT ;  /* 0x000000000000094d */ /* 0x000fea0003800000 */
[----:B------:R-:W-:Y:S01]  /*0080*/  LOP3.LUT R0, R5, 0x1, RZ, 0xc0, !PT ;  /* 0x0000000105007812 */ /* 0x000fe200078ec0ff */
[----:B------:R-:W0:Y:S03]  /*0090*/  LDCU.64 UR4, c[0x0][0x358] ;  /* 0x00006b00ff0477ac */ /* 0x000e260008000a00 */
[----:B------:R-:W-:-:S13]  /*00a0*/  ISETP.NE.U32.AND P0, PT, R0, 0x1, PT ;  /* 0x000000010000780c */ /* 0x000fda0003f05070 */
[----:B------:R-:W1:Y:S01]  /*00b0*/  @P0 LDC.64 R2, c[0x0][0x380] ;  /* 0x0000e000ff020b82 */ /* 0x000e620000000a00 */
[----:B------:R-:W-:Y:S01]  /*00c0*/  @P0 MOV R7, 0x42c80000 ;  /* 0x42c8000000070802 */ /* 0x000fe20000000f00 */
[----:B-1----:R-:W-:-:S05]  /*00d0*/  @P0 IMAD.WIDE R2, R5, 0x4, R2 ;  /* 0x0000000405020825 */ /* 0x002fca00078e0202 */
[----:B0-----:R0:W-:Y:S01]  /*00e0*/  @P0 STG.E desc[UR4][R2.64], R7 ;  /* 0x0000000702000986 */ /* 0x0011e2000c101904 */
[----:B------:R-:W-:Y:S05]  /*00f0*/  @P0 EXIT ;  /* 0x000000000000094d */ /* 0x000fea0003800000 */
[----:B0-----:R-:W0:Y:S01]  /*0100*/  LDC.64 R2, c[0x0][0x380] ;  /* 0x0000e000ff027b82 */ /* 0x001e220000000a00 */
[----:B------:R-:W-:Y:S02]  /*0110*/  HFMA2 R7, -RZ, RZ, 3.640625, 0 ;  /* 0x43480000ff077431 */ /* 0x000fe400000001ff */
[----:B0-----:R-:W-:-:S05]  /*0120*/  IMAD.WIDE R2, R5, 0x4, R2 ;  /* 0x0000000405027825 */ /* 0x001fca00078e0202 */
[----:B------:R-:W-:Y:S01]  /*0130*/  STG.E desc[UR4][R2.64], R7 ;  /* 0x0000000702007986 */ /* 0x000fe2000c101904 */
[----:B------:R-:W-:Y:S05]  /*0140*/  EXIT ;  /* 0x000000000000794d */ /* 0x000fea0003800000 */
.L_x_0:
[----:B------:R-:W-:-:S00]  /*0150*/  BRA `(.L_x_0) ;  /* 0xfffffffc00fc7947 */ /* 0x000fc0000383ffff */
[----:B------:R-:W-:-:S00]  /*0160*/  NOP ;  /* 0x0000000000007918 */ /* 0x000fc00000000000 */
        /* <DEDUP_REMOVED lines=9> */
.L_x_1:


//--------------------- .nv.shared.reserved.0     --------------------------
	.section	.nv.shared.reserved.0,"aw",@nobits
	.weak		__nv_reservedSMEM_offset_0_alias
	.size		__nv_reservedSMEM_offset_0_alias, 0, 64
	.other		__nv_reservedSMEM_offset_0_alias,@"STO_CUDA_RESERVED_SHARED STV_DEFAULT"
__nv_reservedSMEM_offset_0_alias:
	.zero		0
	.zero		64


//--------------------- .nv.constant0._Z16divergenceKernelPfi --------------------------
	.section	.nv.constant0._Z16divergenceKernelPfi,"a",@progbits
	.sectionflags	@""
	.align	4
.nv.constant0._Z16divergenceKernelPfi:
	.zero		908


//--------------------- SYMBOLS --------------------------

	.type		.nv.reservedSmem.offset0,@object
	.size		.nv.reservedSmem.offset0,0x4
